//
// Generated by NVIDIA NVVM Compiler
//
// Compiler Build ID: CL-36424714
// Cuda compilation tools, release 13.0, V13.0.88
// Based on NVVM 20.0.0
//

.version 9.0
.target sm_100
.address_size 64

	// .globl	_Z3addPdS_S_

.visible .entry _Z3addPdS_S_(
	.param .u64 .ptr .align 1 _Z3addPdS_S__param_0,
	.param .u64 .ptr .align 1 _Z3addPdS_S__param_1,
	.param .u64 .ptr .align 1 _Z3addPdS_S__param_2
)
{
	.reg .pred 	%p<3>;
	.reg .b32 	%r<10>;
	.reg .b64 	%rd<11>;
	.reg .b64 	%fd<4>;

	ld.param.u64 	%rd4, [_Z3addPdS_S__param_0];
	ld.param.u64 	%rd5, [_Z3addPdS_S__param_1];
	ld.param.u64 	%rd6, [_Z3addPdS_S__param_2];
	mov.u32 	%r6, %tid.x;
	mov.u32 	%r7, %ctaid.x;
	mov.u32 	%r1, %ntid.x;
	mad.lo.s32 	%r9, %r7, %r1, %r6;
	setp.gt.s32 	%p1, %r9, 15999;
	@%p1 bra 	$L__BB0_3;
	mov.u32 	%r8, %nctaid.x;
	mul.lo.s32 	%r3, %r1, %r8;
	cvta.to.global.u64 	%rd1, %rd4;
	cvta.to.global.u64 	%rd2, %rd5;
	cvta.to.global.u64 	%rd3, %rd6;
$L__BB0_2:
	mul.wide.s32 	%rd7, %r9, 8;
	add.s64 	%rd8, %rd1, %rd7;
	ld.global.f64 	%fd1, [%rd8];
	add.s64 	%rd9, %rd2, %rd7;
	ld.global.f64 	%fd2, [%rd9];
	add.f64 	%fd3, %fd1, %fd2;
	add.s64 	%rd10, %rd3, %rd7;
	st.global.f64 	[%rd10], %fd3;
	add.s32 	%r9, %r9, %r3;
	setp.lt.s32 	%p2, %r9, 16000;
	@%p2 bra 	$L__BB0_2;
$L__BB0_3:
	ret;

}


// ===== COMPILED SASS (sm_100) =====

	.target	sm_100

	.elftype	@"ET_EXEC"


//--------------------- .note.nv.tkinfo           --------------------------
	.section	.note.nv.tkinfo,"",@"SHT_NOTE"
	.sectionflags	@"SHF_NOTE_NV_TKINFO"
	.tkinfo
        /*0018*/ 	.word	0x00000002
        /*0030*/ 	.string	""
        /*0030*/ 	.string	"ptxas"
        /*0030*/ 	.string	"Cuda compilation tools, release 13.0, V13.0.88"
        /*0030*/ 	.string	"Build cuda_13.0.r13.0/compiler.36424714_0"
        /*0030*/ 	.string	"-arch sm_100 -m 64 "



//--------------------- .note.nv.cuinfo           --------------------------
	.section	.note.nv.cuinfo,"",@"SHT_NOTE"
	.sectionflags	@"SHF_NOTE_NV_CUINFO"
        /*0018*/ 	.short	0x0002
        /*001a*/ 	.short	0x0064
        /*001c*/ 	.short	0x0082
	.zero		2


//--------------------- .nv.info                  --------------------------
	.section	.nv.info,"",@"SHT_CUDA_INFO"
	.align	4


	//----- nvinfo : EIATTR_REGCOUNT
	.align		4
        /*0000*/ 	.byte	0x04, 0x2f
        /*0002*/ 	.short	(.L_1 - .L_0)
	.align		4
.L_0:
        /*0004*/ 	.word	index@(_Z3addPdS_S_)
        /*0008*/ 	.word	0x00000014


	//----- nvinfo : EIATTR_FRAME_SIZE
	.align		4
.L_1:
        /*000c*/ 	.byte	0x04, 0x11
        /*000e*/ 	.short	(.L_3 - .L_2)
	.align		4
.L_2:
        /*0010*/ 	.word	index@(_Z3addPdS_S_)
        /*0014*/ 	.word	0x00000000


	//----- nvinfo : EIATTR_MIN_STACK_SIZE
	.align		4
.L_3:
        /*0018*/ 	.byte	0x04, 0x12
        /*001a*/ 	.short	(.L_5 - .L_4)
	.align		4
.L_4:
        /*001c*/ 	.word	index@(_Z3addPdS_S_)
        /*0020*/ 	.word	0x00000000
.L_5:


//--------------------- .nv.compat                --------------------------
	.section	.nv.compat,"",@"SHT_CUDA_COMPAT_INFO"
	.align	4
        /*0000*/ 	.byte	0x02, 0x09, 0x00, 0x00, 0x02, 0x02, 0x01, 0x00, 0x02, 0x05, 0x05, 0x00, 0x03, 0x07, 0x01, 0x01
        /*0010*/ 	.byte	0x02, 0x03, 0x00, 0x00, 0x02, 0x06, 0x01, 0x00, 0x04, 0x0b, 0x08, 0x00, 0x01, 0x00, 0x00, 0x00
        /*0020*/ 	.byte	0x00, 0x00, 0x00, 0x00


//--------------------- .nv.info._Z3addPdS_S_     --------------------------
	.section	.nv.info._Z3addPdS_S_,"",@"SHT_CUDA_INFO"
	.sectionflags	@""
	.align	4


	//----- nvinfo : EIATTR_CUDA_API_VERSION
	.align		4
        /*0000*/ 	.byte	0x04, 0x37
        /*0002*/ 	.short	(.L_7 - .L_6)
.L_6:
        /*0004*/ 	.word	0x00000082


	//----- nvinfo : EIATTR_KPARAM_INFO
	.align		4
.L_7:
        /*0008*/ 	.byte	0x04, 0x17
        /*000a*/ 	.short	(.L_9 - .L_8)
.L_8:
        /*000c*/ 	.word	0x00000000
        /*0010*/ 	.short	0x0002
        /*0012*/ 	.short	0x0010
        /*0014*/ 	.byte	0x00, 0xf5, 0x21, 0x00


	//----- nvinfo : EIATTR_KPARAM_INFO
	.align		4
.L_9:
        /*0018*/ 	.byte	0x04, 0x17
        /*001a*/ 	.short	(.L_11 - .L_10)
.L_10:
        /*001c*/ 	.word	0x00000000
        /*0020*/ 	.short	0x0001
        /*0022*/ 	.short	0x0008
        /*0024*/ 	.byte	0x00, 0xf5, 0x21, 0x00


	//----- nvinfo : EIATTR_KPARAM_INFO
	.align		4
.L_11:
        /*0028*/ 	.byte	0x04, 0x17
        /*002a*/ 	.short	(.L_13 - .L_12)
.L_12:
        /*002c*/ 	.word	0x00000000
        /*0030*/ 	.short	0x0000
        /*0032*/ 	.short	0x0000
        /*0034*/ 	.byte	0x00, 0xf5, 0x21, 0x00


	//----- nvinfo : EIATTR_SPARSE_MMA_MASK
	.align		4
.L_13:
        /*0038*/ 	.byte	0x03, 0x50
        /*003a*/ 	.short	0x0000


	//----- nvinfo : EIATTR_MAXREG_COUNT
	.align		4
        /*003c*/ 	.byte	0x03, 0x1b
        /*003e*/ 	.short	0x00ff


	//----- nvinfo : EIATTR_MERCURY_ISA_VERSION
	.align		4
        /*0040*/ 	.byte	0x03, 0x5f
        /*0042*/ 	.short	0x0101


	//----- nvinfo : EIATTR_VRC_CTA_INIT_COUNT
	.align		4
        /*0044*/ 	.byte	0x02, 0x4a
	.zero		1
	.zero		1


	//----- nvinfo : EIATTR_EXIT_INSTR_OFFSETS
	.align		4
        /*0048*/ 	.byte	0x04, 0x1c
        /*004a*/ 	.short	(.L_15 - .L_14)


	//   ....[0]....
.L_14:
        /*004c*/ 	.word	0x00000060


	//   ....[1]....
        /*0050*/ 	.word	0x00000170


	//----- nvinfo : EIATTR_CRS_STACK_SIZE
	.align		4
.L_15:
        /*0054*/ 	.byte	0x04, 0x1e
        /*0056*/ 	.short	(.L_17 - .L_16)
.L_16:
        /*0058*/ 	.word	0x00000000


	//----- nvinfo : EIATTR_CBANK_PARAM_SIZE
	.align		4
.L_17:
        /*005c*/ 	.byte	0x03, 0x19
        /*005e*/ 	.short	0x0018


	//----- nvinfo : EIATTR_PARAM_CBANK
	.align		4
        /*0060*/ 	.byte	0x04, 0x0a
        /*0062*/ 	.short	(.L_19 - .L_18)
	.align		4
.L_18:
        /*0064*/ 	.word	index@(.nv.constant0._Z3addPdS_S_)
        /*0068*/ 	.short	0x0380
        /*006a*/ 	.short	0x0018


	//----- nvinfo : EIATTR_SW_WAR
	.align		4
.L_19:
        /*006c*/ 	.byte	0x04, 0x36
        /*006e*/ 	.short	(.L_21 - .L_20)
.L_20:
        /*0070*/ 	.word	0x00000008
.L_21:


//--------------------- .nv.callgraph             --------------------------
	.section	.nv.callgraph,"",@"SHT_CUDA_CALLGRAPH"
	.align	4
	.sectionentsize	8
	.align		4
        /*0000*/ 	.word	0x00000000
	.align		4
        /*0004*/ 	.word	0xffffffff
	.align		4
        /*0008*/ 	.word	0x00000000
	.align		4
        /*000c*/ 	.word	0xfffffffe
	.align		4
        /*0010*/ 	.word	0x00000000
	.align		4
        /*0014*/ 	.word	0xfffffffd
	.align		4
        /*0018*/ 	.word	0x00000000
	.align		4
        /*001c*/ 	.word	0xfffffffc


//--------------------- .text._Z3addPdS_S_        --------------------------
	.section	.text._Z3addPdS_S_,"ax",@progbits
	.align	128
        .global         _Z3addPdS_S_
        .type           _Z3addPdS_S_,@function
        .size           _Z3addPdS_S_,(.L_x_2 - _Z3addPdS_S_)
        .other          _Z3addPdS_S_,@"STO_CUDA_ENTRY STV_DEFAULT"
_Z3addPdS_S_:
.text._Z3addPdS_S_:
[----:B------:R-:W-:Y:S01]  /*0000*/  LDC R1, c[0x0][0x37c] ;  /* 0x0000df00ff017b82 */ /* 0x000fe20000000800 */
[----:B------:R-:W0:Y:S07]  /*0010*/  S2R R0, SR_TID.X ;  /* 0x0000000000007919 */ /* 0x000e2e0000002100 */
[----:B------:R-:W0:Y:S08]  /*0020*/  S2UR UR4, SR_CTAID.X ;  /* 0x00000000000479c3 */ /* 0x000e300000002500 */
[----:B------:R-:W0:Y:S02]  /*0030*/  LDC R17, c[0x0][0x360] ;  /* 0x0000d800ff117b82 */ /* 0x000e240000000800 */
[----:B0-----:R-:W-:-:S05]  /*0040*/  IMAD R0, R17, UR4, R0 ;  /* 0x0000000411007c24 */ /* 0x001fca000f8e0200 */
[----:B------:R-:W-:-:S13]  /*0050*/  ISETP.GT.AND P0, PT, R0, 0x3e7f, PT ;  /* 0x00003e7f0000780c */ /* 0x000fda0003f04270 */
[----:B------:R-:W-:Y:S05]  /*0060*/  @P0 EXIT ;  /* 0x000000000000094d */ /* 0x000fea0003800000 */
[----:B------:R-:W0:Y:S01]  /*0070*/  LDC.64 R14, c[0x0][0x390] ;  /* 0x0000e400ff0e7b82 */ /* 0x000e220000000a00 */
[----:B------:R-:W1:Y:S01]  /*0080*/  LDCU UR4, c[0x0][0x370] ;  /* 0x00006e00ff0477ac */ /* 0x000e620008000800 */
[----:B------:R-:W2:Y:S06]  /*0090*/  LDCU.64 UR6, c[0x0][0x358] ;  /* 0x00006b00ff0677ac */ /* 0x000eac0008000a00 */
[----:B------:R-:W3:Y:S08]  /*00a0*/  LDC.64 R10, c[0x0][0x380] ;  /* 0x0000e000ff0a7b82 */ /* 0x000ef00000000a00 */
[----:B------:R-:W4:Y:S01]  /*00b0*/  LDC.64 R12, c[0x0][0x388] ;  /* 0x0000e200ff0c7b82 */ /* 0x000f220000000a00 */
[----:B-1----:R-:W-:-:S07]  /*00c0*/  IMAD R17, R17, UR4, RZ ;  /* 0x0000000411117c24 */ /* 0x002fce000f8e02ff */
.L_x_0:
[----:B---3--:R-:W-:-:S04]  /*00d0*/  IMAD.WIDE R2, R0, 0x8, R10 ;  /* 0x0000000800027825 */ /* 0x008fc800078e020a */
[C---:B----4-:R-:W-:Y:S02]  /*00e0*/  IMAD.WIDE R4, R0.reuse, 0x8, R12 ;  /* 0x0000000800047825 */ /* 0x050fe400078e020c */
[----:B--2---:R-:W2:Y:S04]  /*00f0*/  LDG.E.64 R2, desc[UR6][R2.64] ;  /* 0x0000000602027981 */ /* 0x004ea8000c1e1b00 */
[----:B------:R-:W2:Y:S01]  /*0100*/  LDG.E.64 R4, desc[UR6][R4.64] ;  /* 0x0000000604047981 */ /* 0x000ea2000c1e1b00 */
[----:B01----:R-:W-:Y:S01]  /*0110*/  IMAD.WIDE R8, R0, 0x8, R14 ;  /* 0x0000000800087825 */ /* 0x003fe200078e020e */
[----:B------:R-:W-:-:S04]  /*0120*/  IADD3 R0, PT, PT, R17, R0, RZ ;  /* 0x0000000011007210 */ /* 0x000fc80007ffe0ff */
[----:B------:R-:W-:Y:S01]  /*0130*/  ISETP.GE.AND P0, PT, R0, 0x3e80, PT ;  /* 0x00003e800000780c */ /* 0x000fe20003f06270 */
[----:B--2---:R-:W-:-:S07]  /*0140*/  DADD R6, R2, R4 ;  /* 0x0000000002067229 */ /* 0x004fce0000000004 */
[----:B------:R1:W-:Y:S05]  /*0150*/  STG.E.64 desc[UR6][R8.64], R6 ;  /* 0x0000000608007986 */ /* 0x0003ea000c101b06 */
[----:B------:R-:W-:Y:S05]  /*0160*/  @!P0 BRA `(.L_x_0) ;  /* 0xfffffffc00d88947 */ /* 0x000fea000383ffff */
[----:B------:R-:W-:Y:S05]  /*0170*/  EXIT ;  /* 0x000000000000794d */ /* 0x000fea0003800000 */
.L_x_1:
[----:B------:R-:W-:-:S00]  /*0180*/  BRA `(.L_x_1) ;  /* 0xfffffffc00fc7947 */ /* 0x000fc0000383ffff */
[----:B------:R-:W-:-:S00]  /*0190*/  NOP ;  /* 0x0000000000007918 */ /* 0x000fc00000000000 */
        /* <DEDUP_REMOVED lines=14> */
.L_x_2:


//--------------------- .nv.shared.reserved.0     --------------------------
	.section	.nv.shared.reserved.0,"aw",@nobits
	.weak		__nv_reservedSMEM_offset_0_alias
	.size		__nv_reservedSMEM_offset_0_alias, 0, 64
	.other		__nv_reservedSMEM_offset_0_alias,@"STO_CUDA_RESERVED_SHARED STV_DEFAULT"
__nv_reservedSMEM_offset_0_alias:
	.zero		0
	.zero		64


//--------------------- .nv.constant0._Z3addPdS_S_ --------------------------
	.section	.nv.constant0._Z3addPdS_S_,"a",@progbits
	.sectionflags	@""
	.align	4
.nv.constant0._Z3addPdS_S_:
	.zero		920


//--------------------- SYMBOLS --------------------------

	.type		.nv.reservedSmem.offset0,@object
	.size		.nv.reservedSmem.offset0,0x4
